	.headerflags	@"EF_CUDA_TEXMODE_UNIFIED EF_CUDA_64BIT_ADDRESS EF_CUDA_ACCELERATORS EF_CUDA_SM90 EF_CUDA_VIRTUAL_SM(EF_CUDA_SM90)"
	.elftype	@"ET_EXEC"


//--------------------- .nv.info                  --------------------------
	.section	.nv.info,"",@"SHT_CUDA_INFO"
	.align	4


	//----- nvinfo : EIATTR_REGCOUNT
	.align		4
        /*0000*/ 	.byte	0x04, 0x2f
        /*0002*/ 	.short	(.L_1 - .L_0)
	.align		4
.L_0:
        /*0004*/ 	.word	index@(triton_poi_fused_convolution_0)
        /*0008*/ 	.word	0x0000000c


	//----- nvinfo : EIATTR_MIN_STACK_SIZE
	.align		4
.L_1:
        /*000c*/ 	.byte	0x04, 0x12
        /*000e*/ 	.short	(.L_3 - .L_2)
	.align		4
.L_2:
        /*0010*/ 	.word	index@(triton_poi_fused_convolution_0)
        /*0014*/ 	.word	0x00000000


	//----- nvinfo : EIATTR_FRAME_SIZE
	.align		4
.L_3:
        /*0018*/ 	.byte	0x04, 0x11
        /*001a*/ 	.short	(.L_5 - .L_4)
	.align		4
.L_4:
        /*001c*/ 	.word	index@(triton_poi_fused_convolution_0)
        /*0020*/ 	.word	0x00000000


	//----- nvinfo : EIATTR_MIN_STACK_SIZE
	.align		4
.L_5:
        /*0024*/ 	.byte	0x04, 0x12
        /*0026*/ 	.short	(.L_7 - .L_6)
	.align		4
.L_6:
        /*0028*/ 	.word	index@(triton_poi_fused_convolution_0)
        /*002c*/ 	.word	0x00000000
.L_7:


//--------------------- .nv.info.triton_poi_fused_convolution_0 --------------------------
	.section	.nv.info.triton_poi_fused_convolution_0,"",@"SHT_CUDA_INFO"
	.sectionflags	@""
	.align	4


	//----- nvinfo : EIATTR_CUDA_API_VERSION
	.align		4
        /*0000*/ 	.byte	0x04, 0x37
        /*0002*/ 	.short	(.L_9 - .L_8)
.L_8:
        /*0004*/ 	.word	0x0000007c


	//----- nvinfo : EIATTR_KPARAM_INFO
	.align		4
.L_9:
        /*0008*/ 	.byte	0x04, 0x17
        /*000a*/ 	.short	(.L_11 - .L_10)
.L_10:
        /*000c*/ 	.word	0x00000000
        /*0010*/ 	.short	0x0002
        /*0012*/ 	.short	0x0010
        /*0014*/ 	.byte	0x00, 0xf0, 0x11, 0x00


	//----- nvinfo : EIATTR_KPARAM_INFO
	.align		4
.L_11:
        /*0018*/ 	.byte	0x04, 0x17
        /*001a*/ 	.short	(.L_13 - .L_12)
.L_12:
        /*001c*/ 	.word	0x00000000
        /*0020*/ 	.short	0x0001
        /*0022*/ 	.short	0x0008
        /*0024*/ 	.byte	0x00, 0xf4, 0x21, 0x00


	//----- nvinfo : EIATTR_KPARAM_INFO
	.align		4
.L_13:
        /*0028*/ 	.byte	0x04, 0x17
        /*002a*/ 	.short	(.L_15 - .L_14)
.L_14:
        /*002c*/ 	.word	0x00000000
        /*0030*/ 	.short	0x0000
        /*0032*/ 	.short	0x0000
        /*0034*/ 	.byte	0x00, 0xf4, 0x21, 0x00


	//----- nvinfo : EIATTR_SPARSE_MMA_MASK
	.align		4
.L_15:
        /*0038*/ 	.byte	0x03, 0x50
        /*003a*/ 	.short	0x0000


	//----- nvinfo : EIATTR_MAXREG_COUNT
	.align		4
        /*003c*/ 	.byte	0x03, 0x1b
        /*003e*/ 	.short	0x00ff


	//----- nvinfo : EIATTR_EXIT_INSTR_OFFSETS
	.align		4
        /*0040*/ 	.byte	0x04, 0x1c
        /*0042*/ 	.short	(.L_17 - .L_16)


	//   ....[0]....
.L_16:
        /*0044*/ 	.word	0x00000180


	//----- nvinfo : EIATTR_REQNTID
	.align		4
.L_17:
        /*0048*/ 	.byte	0x04, 0x10
        /*004a*/ 	.short	(.L_19 - .L_18)
.L_18:
        /*004c*/ 	.word	0x00000100
        /*0050*/ 	.word	0x00000001
        /*0054*/ 	.word	0x00000001


	//----- nvinfo : EIATTR_CBANK_PARAM_SIZE
	.align		4
.L_19:
        /*0058*/ 	.byte	0x03, 0x19
        /*005a*/ 	.short	0x0014


	//----- nvinfo : EIATTR_PARAM_CBANK
	.align		4
        /*005c*/ 	.byte	0x04, 0x0a
        /*005e*/ 	.short	(.L_21 - .L_20)
	.align		4
.L_20:
        /*0060*/ 	.word	index@(.nv.constant0.triton_poi_fused_convolution_0)
        /*0064*/ 	.short	0x0210
        /*0066*/ 	.short	0x0014


	//----- nvinfo : EIATTR_SW_WAR
	.align		4
.L_21:
        /*0068*/ 	.byte	0x04, 0x36
        /*006a*/ 	.short	(.L_23 - .L_22)
.L_22:
        /*006c*/ 	.word	0x00000008
.L_23:


//--------------------- .nv.callgraph             --------------------------
	.section	.nv.callgraph,"",@"SHT_CUDA_CALLGRAPH"
	.align	4
	.sectionentsize	8
	.align		4
        /*0000*/ 	.word	0x00000000
	.align		4
        /*0004*/ 	.word	0xffffffff
	.align		4
        /*0008*/ 	.word	0x00000000
	.align		4
        /*000c*/ 	.word	0xfffffffe
	.align		4
        /*0010*/ 	.word	0x00000000
	.align		4
        /*0014*/ 	.word	0xfffffffd
	.align		4
        /*0018*/ 	.word	0x00000000
	.align		4
        /*001c*/ 	.word	0xfffffffc


//--------------------- .text.triton_poi_fused_convolution_0 --------------------------
	.section	.text.triton_poi_fused_convolution_0,"ax",@progbits
	.align	128
        .global         triton_poi_fused_convolution_0
        .type           triton_poi_fused_convolution_0,@function
        .size           triton_poi_fused_convolution_0,(.L_x_1 - triton_poi_fused_convolution_0)
        .other          triton_poi_fused_convolution_0,@"STO_CUDA_ENTRY STV_DEFAULT"
triton_poi_fused_convolution_0:
.text.triton_poi_fused_convolution_0:
[----:B------:R-:W-:Y:S01]  /*0000*/  LDC R1, c[0x0][0x28] ;  /* 0x00000a00ff017b82 */ /* 0x000fe20000000800 */
[----:B------:R-:W1:Y:S07]  /*0010*/  S2R R0, SR_TID.X ;  /* 0x0000000000007919 */ /* 0x000e6e0000002100 */
[----:B------:R-:W2:Y:S01]  /*0020*/  LDC.64 R4, c[0x0][0x218] ;  /* 0x00008600ff047b82 */ /* 0x000ea20000000a00 */
[----:B------:R-:W-:Y:S01]  /*0030*/  ULDC.64 UR4, c[0x0][0x208] ;  /* 0x0000820000047ab9 */ /* 0x000fe20000000a00 */
[----:B------:R-:W3:Y:S01]  /*0040*/  S2R R7, SR_CTAID.X ;  /* 0x0000000000077919 */ /* 0x000ee20000002500 */
[----:B-1----:R-:W-:Y:S01]  /*0050*/  IMAD.SHL.U32 R0, R0, 0x2, RZ ;  /* 0x0000000200007824 */ /* 0x002fe200078e00ff */
[----:B---3--:R-:W-:-:S04]  /*0060*/  SHF.R.S32.HI R2, RZ, 0x16, R7 ;  /* 0x00000016ff027819 */ /* 0x008fc80000011407 */
[----:B------:R-:W-:Y:S02]  /*0070*/  LOP3.LUT R0, R0, 0x1fe, RZ, 0xc0, !PT ;  /* 0x000001fe00007812 */ /* 0x000fe400078ec0ff */
[----:B------:R-:W-:Y:S02]  /*0080*/  SGXT R2, R2, 0x1 ;  /* 0x000000010202781a */ /* 0x000fe40000000200 */
[----:B------:R-:W-:-:S04]  /*0090*/  LEA R7, R7, R0, 0x9 ;  /* 0x0000000007077211 */ /* 0x000fc800078e48ff */
[----:B------:R-:W-:Y:S02]  /*00a0*/  LEA.HI R0, R2, R7, RZ, 0xc ;  /* 0x0000000702007211 */ /* 0x000fe400078f60ff */
[----:B------:R-:W1:Y:S02]  /*00b0*/  LDC.64 R2, c[0x0][0x210] ;  /* 0x00008400ff027b82 */ /* 0x000e640000000a00 */
[----:B------:R-:W-:-:S05]  /*00c0*/  SHF.R.S32.HI R0, RZ, 0xc, R0 ;  /* 0x0000000cff007819 */ /* 0x000fca0000011400 */
[----:B------:R-:W-:-:S05]  /*00d0*/  IMAD.HI R6, R0, 0x51eb851f, RZ ;  /* 0x51eb851f00067827 */ /* 0x000fca00078e02ff */
[----:B------:R-:W-:-:S04]  /*00e0*/  SHF.R.U32.HI R9, RZ, 0x1f, R6 ;  /* 0x0000001fff097819 */ /* 0x000fc80000011606 */
[----:B------:R-:W-:-:S05]  /*00f0*/  LEA.HI.SX32 R9, R6, R9, 0x1d ;  /* 0x0000000906097211 */ /* 0x000fca00078feaff */
[----:B------:R-:W-:Y:S02]  /*0100*/  IMAD R9, R9, -0x19, R0 ;  /* 0xffffffe709097824 */ /* 0x000fe400078e0200 */
[----:B-1----:R-:W-:-:S04]  /*0110*/  IMAD.WIDE R2, R7, 0x4, R2 ;  /* 0x0000000407027825 */ /* 0x002fc800078e0202 */
[----:B--2---:R-:W-:Y:S01]  /*0120*/  IMAD.WIDE R4, R9, 0x4, R4 ;  /* 0x0000000409047825 */ /* 0x004fe200078e0204 */
[----:B------:R-:W2:Y:S05]  /*0130*/  LDG.E.64 R6, desc[UR4][R2.64] ;  /* 0x0000000402067981 */ /* 0x000eaa000c1e1b00 */
[----:B------:R-:W2:Y:S02]  /*0140*/  LDG.E.EL R4, desc[UR4][R4.64] ;  /* 0x0000000404047981 */ /* 0x000ea4000c2e1900 */
[--C-:B--2---:R-:W-:Y:S01]  /*0150*/  FADD R6, R6, R4.reuse ;  /* 0x0000000406067221 */ /* 0x104fe20000000000 */
[----:B------:R-:W-:-:S05]  /*0160*/  FADD R7, R7, R4 ;  /* 0x0000000407077221 */ /* 0x000fca0000000000 */
[----:B------:R-:W-:Y:S01]  /*0170*/  STG.E.64 desc[UR4][R2.64], R6 ;  /* 0x0000000602007986 */ /* 0x000fe2000c101b04 */
[----:B------:R-:W-:Y:S05]  /*0180*/  EXIT ;  /* 0x000000000000794d */ /* 0x000fea0003800000 */
.L_x_0:
[----:B------:R-:W-:-:S00]  /*0190*/  BRA `(.L_x_0) ;  /* 0xfffffffc00fc7947 */ /* 0x000fc0000383ffff */
[----:B------:R-:W-:-:S00]  /*01a0*/  NOP ;  /* 0x0000000000007918 */ /* 0x000fc00000000000 */
        /* <DEDUP_REMOVED lines=13> */
.L_x_1:


//--------------------- .nv.constant0.triton_poi_fused_convolution_0 --------------------------
	.section	.nv.constant0.triton_poi_fused_convolution_0,"a",@progbits
	.sectionflags	@""
	.align	4
.nv.constant0.triton_poi_fused_convolution_0:
	.zero		548
